//
// Generated by NVIDIA NVVM Compiler
//
// Compiler Build ID: CL-36424714
// Cuda compilation tools, release 13.0, V13.0.88
// Based on NVVM 20.0.0
//

.version 9.0
.target sm_100
.address_size 64

	// .globl	_Z15printThreadInfov
.extern .func  (.param .b32 func_retval0) vprintf
(
	.param .b64 vprintf_param_0,
	.param .b64 vprintf_param_1
)
;
.global .align 1 .b8 $str[48] = {71, 108, 111, 98, 97, 108, 32, 73, 68, 58, 32, 37, 100, 44, 32, 98, 108, 111, 99, 107, 73, 100, 120, 46, 120, 58, 32, 37, 100, 44, 32, 116, 104, 114, 101, 97, 100, 73, 100, 120, 46, 120, 58, 32, 37, 100, 10};

.visible .entry _Z15printThreadInfov()
{
	.local .align 8 .b8 	__local_depot0[16];
	.reg .b64 	%SP;
	.reg .b64 	%SPL;
	.reg .b32 	%r<7>;
	.reg .b64 	%rd<5>;

	mov.u64 	%SPL, __local_depot0;
	cvta.local.u64 	%SP, %SPL;
	add.u64 	%rd1, %SP, 0;
	add.u64 	%rd2, %SPL, 0;
	mov.u32 	%r1, %ctaid.x;
	mov.u32 	%r2, %ntid.x;
	mov.u32 	%r3, %tid.x;
	mad.lo.s32 	%r4, %r1, %r2, %r3;
	st.local.v2.u32 	[%rd2], {%r4, %r1};
	st.local.u32 	[%rd2+8], %r3;
	mov.u64 	%rd3, $str;
	cvta.global.u64 	%rd4, %rd3;
	{ // callseq 0, 0
	.param .b64 param0;
	st.param.b64 	[param0], %rd4;
	.param .b64 param1;
	st.param.b64 	[param1], %rd1;
	.param .b32 retval0;
	call.uni (retval0), 
	vprintf, 
	(
	param0, 
	param1
	);
	ld.param.b32 	%r5, [retval0];
	} // callseq 0
	ret;

}


// ===== COMPILED SASS (sm_100) =====

	.target	sm_100

	.elftype	@"ET_EXEC"


//--------------------- .note.nv.tkinfo           --------------------------
	.section	.note.nv.tkinfo,"",@"SHT_NOTE"
	.sectionflags	@"SHF_NOTE_NV_TKINFO"
	.tkinfo
        /*0018*/ 	.word	0x00000002
        /*0030*/ 	.string	""
        /*0030*/ 	.string	"ptxas"
        /*0030*/ 	.string	"Cuda compilation tools, release 13.0, V13.0.88"
        /*0030*/ 	.string	"Build cuda_13.0.r13.0/compiler.36424714_0"
        /*0030*/ 	.string	"-arch sm_100 -m 64 "



//--------------------- .note.nv.cuinfo           --------------------------
	.section	.note.nv.cuinfo,"",@"SHT_NOTE"
	.sectionflags	@"SHF_NOTE_NV_CUINFO"
        /*0018*/ 	.short	0x0002
        /*001a*/ 	.short	0x0064
        /*001c*/ 	.short	0x0082
	.zero		2


//--------------------- .nv.info                  --------------------------
	.section	.nv.info,"",@"SHT_CUDA_INFO"
	.align	4


	//----- nvinfo : EIATTR_REGCOUNT
	.align		4
        /*0000*/ 	.byte	0x04, 0x2f
        /*0002*/ 	.short	(.L_2 - .L_1)
	.align		4
.L_1:
        /*0004*/ 	.word	index@(_Z15printThreadInfov)
        /*0008*/ 	.word	0x00000018


	//----- nvinfo : EIATTR_FRAME_SIZE
	.align		4
.L_2:
        /*000c*/ 	.byte	0x04, 0x11
        /*000e*/ 	.short	(.L_4 - .L_3)
	.align		4
.L_3:
        /*0010*/ 	.word	index@(_Z15printThreadInfov)
        /*0014*/ 	.word	0x00000010


	//----- nvinfo : EIATTR_MIN_STACK_SIZE
	.align		4
.L_4:
        /*0018*/ 	.byte	0x04, 0x12
        /*001a*/ 	.short	(.L_6 - .L_5)
	.align		4
.L_5:
        /*001c*/ 	.word	index@(_Z15printThreadInfov)
        /*0020*/ 	.word	0x00000010
.L_6:


//--------------------- .nv.compat                --------------------------
	.section	.nv.compat,"",@"SHT_CUDA_COMPAT_INFO"
	.align	4
        /*0000*/ 	.byte	0x02, 0x09, 0x00, 0x00, 0x02, 0x02, 0x01, 0x00, 0x02, 0x05, 0x05, 0x00, 0x03, 0x07, 0x01, 0x01
        /*0010*/ 	.byte	0x02, 0x03, 0x00, 0x00, 0x02, 0x06, 0x01, 0x00, 0x04, 0x0b, 0x08, 0x00, 0x09, 0x00, 0x00, 0x00
        /*0020*/ 	.byte	0x00, 0x00, 0x00, 0x00


//--------------------- .nv.info._Z15printThreadInfov --------------------------
	.section	.nv.info._Z15printThreadInfov,"",@"SHT_CUDA_INFO"
	.sectionflags	@""
	.align	4


	//----- nvinfo : EIATTR_CUDA_API_VERSION
	.align		4
        /*0000*/ 	.byte	0x04, 0x37
        /*0002*/ 	.short	(.L_8 - .L_7)
.L_7:
        /*0004*/ 	.word	0x00000082


	//----- nvinfo : EIATTR_SPARSE_MMA_MASK
	.align		4
.L_8:
        /*0008*/ 	.byte	0x03, 0x50
        /*000a*/ 	.short	0x0000


	//----- nvinfo : EIATTR_MAXREG_COUNT
	.align		4
        /*000c*/ 	.byte	0x03, 0x1b
        /*000e*/ 	.short	0x00ff


	//----- nvinfo : EIATTR_EXTERNS
	.align		4
        /*0010*/ 	.byte	0x04, 0x0f
        /*0012*/ 	.short	(.L_10 - .L_9)


	//   ....[0]....
	.align		4
.L_9:
        /*0014*/ 	.word	index@(vprintf)


	//----- nvinfo : EIATTR_MERCURY_ISA_VERSION
	.align		4
.L_10:
        /*0018*/ 	.byte	0x03, 0x5f
        /*001a*/ 	.short	0x0101


	//----- nvinfo : EIATTR_VRC_CTA_INIT_COUNT
	.align		4
        /*001c*/ 	.byte	0x02, 0x4a
	.zero		1
	.zero		1


	//----- nvinfo : EIATTR_SYSCALL_OFFSETS
	.align		4
        /*0020*/ 	.byte	0x04, 0x46
        /*0022*/ 	.short	(.L_12 - .L_11)


	//   ....[0]....
.L_11:
        /*0024*/ 	.word	0x00000120


	//----- nvinfo : EIATTR_EXIT_INSTR_OFFSETS
	.align		4
.L_12:
        /*0028*/ 	.byte	0x04, 0x1c
        /*002a*/ 	.short	(.L_14 - .L_13)


	//   ....[0]....
.L_13:
        /*002c*/ 	.word	0x00000130


	//----- nvinfo : EIATTR_SW_WAR
	.align		4
.L_14:
        /*0030*/ 	.byte	0x04, 0x36
        /*0032*/ 	.short	(.L_16 - .L_15)
.L_15:
        /*0034*/ 	.word	0x00000008
.L_16:


//--------------------- .nv.callgraph             --------------------------
	.section	.nv.callgraph,"",@"SHT_CUDA_CALLGRAPH"
	.align	4
	.sectionentsize	8
	.align		4
        /*0000*/ 	.word	0x00000000
	.align		4
        /*0004*/ 	.word	0xffffffff
	.align		4
        /*0008*/ 	.word	index@(_Z15printThreadInfov)
	.align		4
        /*000c*/ 	.word	index@(vprintf)
	.align		4
        /*0010*/ 	.word	0x00000000
	.align		4
        /*0014*/ 	.word	0xfffffffe
	.align		4
        /*0018*/ 	.word	0x00000000
	.align		4
        /*001c*/ 	.word	0xfffffffd
	.align		4
        /*0020*/ 	.word	0x00000000
	.align		4
        /*0024*/ 	.word	0xfffffffc


//--------------------- .nv.constant4             --------------------------
	.section	.nv.constant4,"a",@progbits
	.align	8
	.align		8
.nv.constant4:
        /*0000*/ 	.dword	vprintf
	.align		8
        /*0008*/ 	.dword	$str


//--------------------- .text._Z15printThreadInfov --------------------------
	.section	.text._Z15printThreadInfov,"ax",@progbits
	.align	128
        .global         _Z15printThreadInfov
        .type           _Z15printThreadInfov,@function
        .size           _Z15printThreadInfov,(.L_x_2 - _Z15printThreadInfov)
        .other          _Z15printThreadInfov,@"STO_CUDA_ENTRY STV_DEFAULT"
_Z15printThreadInfov:
.text._Z15printThreadInfov:
[----:B------:R-:W0:Y:S01]  /*0000*/  LDC R1, c[0x0][0x37c] ;  /* 0x0000df00ff017b82 */ /* 0x000e220000000800 */
[----:B------:R-:W1:Y:S01]  /*0010*/  S2R R10, SR_TID.X ;  /* 0x00000000000a7919 */ /* 0x000e620000002100 */
[----:B------:R-:W2:Y:S01]  /*0020*/  LDCU UR5, c[0x0][0x2fc] ;  /* 0x00005f80ff0577ac */ /* 0x000ea20008000800 */
[----:B0-----:R-:W-:Y:S01]  /*0030*/  VIADD R1, R1, 0xfffffff0 ;  /* 0xfffffff001017836 */ /* 0x001fe20000000000 */
[----:B------:R-:W-:Y:S01]  /*0040*/  MOV R0, 0x0 ;  /* 0x0000000000007802 */ /* 0x000fe20000000f00 */
[----:B------:R-:W0:Y:S01]  /*0050*/  S2R R3, SR_CTAID.X ;  /* 0x0000000000037919 */ /* 0x000e220000002500 */
[----:B------:R-:W0:Y:S02]  /*0060*/  LDCU UR6, c[0x0][0x360] ;  /* 0x00006c00ff0677ac */ /* 0x000e240008000800 */
[----:B------:R3:W4:Y:S01]  /*0070*/  LDC.64 R8, c[0x4][R0] ;  /* 0x0100000000087b82 */ /* 0x0007220000000a00 */
[----:B------:R-:W5:Y:S02]  /*0080*/  LDCU UR4, c[0x0][0x2f8] ;  /* 0x00005f00ff0477ac */ /* 0x000f640008000800 */
[----:B-----5:R-:W-:Y:S01]  /*0090*/  IADD3 R6, P0, PT, R1, UR4, RZ ;  /* 0x0000000401067c10 */ /* 0x020fe2000ff1e0ff */
[----:B-1----:R3:W-:Y:S04]  /*00a0*/  STL [R1+0x8], R10 ;  /* 0x0000080a01007387 */ /* 0x0027e80000100800 */
[----:B--2---:R-:W-:-:S02]  /*00b0*/  IMAD.X R7, RZ, RZ, UR5, P0 ;  /* 0x00000005ff077e24 */ /* 0x004fc400080e06ff */
[----:B0-----:R-:W-:Y:S01]  /*00c0*/  IMAD R2, R3, UR6, R10 ;  /* 0x0000000603027c24 */ /* 0x001fe2000f8e020a */
[----:B------:R-:W0:Y:S04]  /*00d0*/  LDCU.64 UR6, c[0x4][0x8] ;  /* 0x01000100ff0677ac */ /* 0x000e280008000a00 */
[----:B------:R3:W-:Y:S01]  /*00e0*/  STL.64 [R1], R2 ;  /* 0x0000000201007387 */ /* 0x0007e20000100a00 */
[----:B0-----:R-:W-:Y:S01]  /*00f0*/  IMAD.U32 R4, RZ, RZ, UR6 ;  /* 0x00000006ff047e24 */ /* 0x001fe2000f8e00ff */
[----:B---34-:R-:W-:-:S07]  /*0100*/  MOV R5, UR7 ;  /* 0x0000000700057c02 */ /* 0x018fce0008000f00 */
[----:B------:R-:W-:-:S07]  /*0110*/  LEPC R20, `(.L_x_0) ;  /* 0x000000001014794e */ /* 0x000fce0000000000 */
[----:B------:R-:W-:Y:S05]  /*0120*/  CALL.ABS.NOINC R8 ;  /* 0x0000000008007343 */ /* 0x000fea0003c00000 */
.L_x_0:
[----:B------:R-:W-:Y:S05]  /*0130*/  EXIT ;  /* 0x000000000000794d */ /* 0x000fea0003800000 */
.L_x_1:
[----:B------:R-:W-:-:S00]  /*0140*/  BRA `(.L_x_1) ;  /* 0xfffffffc00fc7947 */ /* 0x000fc0000383ffff */
[----:B------:R-:W-:-:S00]  /*0150*/  NOP ;  /* 0x0000000000007918 */ /* 0x000fc00000000000 */
        /* <DEDUP_REMOVED lines=10> */
.L_x_2:


//--------------------- .nv.global.init           --------------------------
	.section	.nv.global.init,"aw",@progbits
.nv.global.init:
	.type		$str,@object
	.size		$str,(.L_0 - $str)
$str:
        /*0000*/ 	.byte	0x47, 0x6c, 0x6f, 0x62, 0x61, 0x6c, 0x20, 0x49, 0x44, 0x3a, 0x20, 0x25, 0x64, 0x2c, 0x20, 0x62
        /*0010*/ 	.byte	0x6c, 0x6f, 0x63, 0x6b, 0x49, 0x64, 0x78, 0x2e, 0x78, 0x3a, 0x20, 0x25, 0x64, 0x2c, 0x20, 0x74
        /*0020*/ 	.byte	0x68, 0x72, 0x65, 0x61, 0x64, 0x49, 0x64, 0x78, 0x2e, 0x78, 0x3a, 0x20, 0x25, 0x64, 0x0a, 0x00
.L_0:


//--------------------- .nv.shared.reserved.0     --------------------------
	.section	.nv.shared.reserved.0,"aw",@nobits
	.weak		__nv_reservedSMEM_offset_0_alias
	.size		__nv_reservedSMEM_offset_0_alias, 0, 64
	.other		__nv_reservedSMEM_offset_0_alias,@"STO_CUDA_RESERVED_SHARED STV_DEFAULT"
__nv_reservedSMEM_offset_0_alias:
	.zero		0
	.zero		64


//--------------------- .nv.constant0._Z15printThreadInfov --------------------------
	.section	.nv.constant0._Z15printThreadInfov,"a",@progbits
	.sectionflags	@""
	.align	4
.nv.constant0._Z15printThreadInfov:
	.zero		896


//--------------------- SYMBOLS --------------------------

	.type		.nv.reservedSmem.offset0,@object
	.size		.nv.reservedSmem.offset0,0x4
	.type		vprintf,@function
